//
// Generated by NVIDIA NVVM Compiler
//
// Compiler Build ID: CL-36424714
// Cuda compilation tools, release 13.0, V13.0.88
// Based on NVVM 20.0.0
//

.version 9.0
.target sm_100
.address_size 64

	// .globl	_Z9vectorAddP6float2i

.visible .entry _Z9vectorAddP6float2i(
	.param .u64 .ptr .align 1 _Z9vectorAddP6float2i_param_0,
	.param .u32 _Z9vectorAddP6float2i_param_1
)
{
	.reg .pred 	%p<2>;
	.reg .b32 	%r<7>;
	.reg .b32 	%f<5>;
	.reg .b64 	%rd<5>;

	ld.param.u64 	%rd1, [_Z9vectorAddP6float2i_param_0];
	ld.param.u32 	%r2, [_Z9vectorAddP6float2i_param_1];
	mov.u32 	%r3, %ntid.x;
	mov.u32 	%r4, %ctaid.x;
	mov.u32 	%r5, %tid.x;
	mad.lo.s32 	%r1, %r3, %r4, %r5;
	setp.ge.s32 	%p1, %r1, %r2;
	@%p1 bra 	$L__BB0_2;
	cvta.to.global.u64 	%rd2, %rd1;
	cvt.rn.f32.s32 	%f1, %r1;
	mul.wide.s32 	%rd3, %r1, 8;
	add.s64 	%rd4, %rd2, %rd3;
	ld.global.f32 	%f2, [%rd4];
	mul.lo.s32 	%r6, %r1, 10;
	cvt.rn.f32.s32 	%f3, %r6;
	add.f32 	%f4, %f2, %f3;
	st.global.v2.f32 	[%rd4], {%f4, %f1};
$L__BB0_2:
	ret;

}
	// .globl	_Z13vectorAddselfP6float2ii
.visible .entry _Z13vectorAddselfP6float2ii(
	.param .u64 .ptr .align 1 _Z13vectorAddselfP6float2ii_param_0,
	.param .u32 _Z13vectorAddselfP6float2ii_param_1,
	.param .u32 _Z13vectorAddselfP6float2ii_param_2
)
{
	.reg .pred 	%p<2>;
	.reg .b32 	%r<15>;
	.reg .b32 	%f<5>;
	.reg .b64 	%rd<5>;

	ld.param.u64 	%rd1, [_Z13vectorAddselfP6float2ii_param_0];
	ld.param.u32 	%r3, [_Z13vectorAddselfP6float2ii_param_1];
	ld.param.u32 	%r2, [_Z13vectorAddselfP6float2ii_param_2];
	mov.u32 	%r4, %ntid.x;
	mov.u32 	%r5, %ctaid.x;
	mov.u32 	%r6, %tid.x;
	mad.lo.s32 	%r1, %r4, %r5, %r6;
	setp.ge.s32 	%p1, %r1, %r3;
	@%p1 bra 	$L__BB1_2;
	cvta.to.global.u64 	%rd2, %rd1;
	shr.s32 	%r7, %r1, 31;
	shr.u32 	%r8, %r7, 28;
	add.s32 	%r9, %r1, %r8;
	shr.u32 	%r10, %r9, 4;
	add.s32 	%r11, %r2, %r10;
	shl.b32 	%r12, %r11, 4;
	add.s32 	%r13, %r12, %r1;
	cvt.rn.f32.s32 	%f1, %r13;
	mul.wide.s32 	%rd3, %r1, 8;
	add.s64 	%rd4, %rd2, %rd3;
	ld.global.f32 	%f2, [%rd4];
	mul.lo.s32 	%r14, %r13, 10;
	cvt.rn.f32.s32 	%f3, %r14;
	add.f32 	%f4, %f2, %f3;
	st.global.v2.f32 	[%rd4], {%f4, %f1};
$L__BB1_2:
	ret;

}


// ===== COMPILED SASS (sm_100) =====

	.target	sm_100

	.elftype	@"ET_EXEC"


//--------------------- .note.nv.tkinfo           --------------------------
	.section	.note.nv.tkinfo,"",@"SHT_NOTE"
	.sectionflags	@"SHF_NOTE_NV_TKINFO"
	.tkinfo
        /*0018*/ 	.word	0x00000002
        /*0030*/ 	.string	""
        /*0030*/ 	.string	"ptxas"
        /*0030*/ 	.string	"Cuda compilation tools, release 13.0, V13.0.88"
        /*0030*/ 	.string	"Build cuda_13.0.r13.0/compiler.36424714_0"
        /*0030*/ 	.string	"-arch sm_100 -m 64 "



//--------------------- .note.nv.cuinfo           --------------------------
	.section	.note.nv.cuinfo,"",@"SHT_NOTE"
	.sectionflags	@"SHF_NOTE_NV_CUINFO"
        /*0018*/ 	.short	0x0002
        /*001a*/ 	.short	0x0064
        /*001c*/ 	.short	0x0082
	.zero		2


//--------------------- .nv.info                  --------------------------
	.section	.nv.info,"",@"SHT_CUDA_INFO"
	.align	4


	//----- nvinfo : EIATTR_REGCOUNT
	.align		4
        /*0000*/ 	.byte	0x04, 0x2f
        /*0002*/ 	.short	(.L_1 - .L_0)
	.align		4
.L_0:
        /*0004*/ 	.word	index@(_Z9vectorAddP6float2i)
        /*0008*/ 	.word	0x0000000a


	//----- nvinfo : EIATTR_FRAME_SIZE
	.align		4
.L_1:
        /*000c*/ 	.byte	0x04, 0x11
        /*000e*/ 	.short	(.L_3 - .L_2)
	.align		4
.L_2:
        /*0010*/ 	.word	index@(_Z9vectorAddP6float2i)
        /*0014*/ 	.word	0x00000000


	//----- nvinfo : EIATTR_REGCOUNT
	.align		4
.L_3:
        /*0018*/ 	.byte	0x04, 0x2f
        /*001a*/ 	.short	(.L_5 - .L_4)
	.align		4
.L_4:
        /*001c*/ 	.word	index@(_Z13vectorAddselfP6float2ii)
        /*0020*/ 	.word	0x0000000a


	//----- nvinfo : EIATTR_FRAME_SIZE
	.align		4
.L_5:
        /*0024*/ 	.byte	0x04, 0x11
        /*0026*/ 	.short	(.L_7 - .L_6)
	.align		4
.L_6:
        /*0028*/ 	.word	index@(_Z13vectorAddselfP6float2ii)
        /*002c*/ 	.word	0x00000000


	//----- nvinfo : EIATTR_MIN_STACK_SIZE
	.align		4
.L_7:
        /*0030*/ 	.byte	0x04, 0x12
        /*0032*/ 	.short	(.L_9 - .L_8)
	.align		4
.L_8:
        /*0034*/ 	.word	index@(_Z13vectorAddselfP6float2ii)
        /*0038*/ 	.word	0x00000000


	//----- nvinfo : EIATTR_MIN_STACK_SIZE
	.align		4
.L_9:
        /*003c*/ 	.byte	0x04, 0x12
        /*003e*/ 	.short	(.L_11 - .L_10)
	.align		4
.L_10:
        /*0040*/ 	.word	index@(_Z9vectorAddP6float2i)
        /*0044*/ 	.word	0x00000000
.L_11:


//--------------------- .nv.compat                --------------------------
	.section	.nv.compat,"",@"SHT_CUDA_COMPAT_INFO"
	.align	4
        /*0000*/ 	.byte	0x02, 0x09, 0x00, 0x00, 0x02, 0x02, 0x01, 0x00, 0x02, 0x05, 0x05, 0x00, 0x03, 0x07, 0x01, 0x01
        /*0010*/ 	.byte	0x02, 0x03, 0x00, 0x00, 0x02, 0x06, 0x01, 0x00, 0x04, 0x0b, 0x08, 0x00, 0x09, 0x00, 0x00, 0x00
        /*0020*/ 	.byte	0x00, 0x00, 0x00, 0x00


//--------------------- .nv.info._Z13vectorAddselfP6float2ii --------------------------
	.section	.nv.info._Z13vectorAddselfP6float2ii,"",@"SHT_CUDA_INFO"
	.sectionflags	@""
	.align	4


	//----- nvinfo : EIATTR_CUDA_API_VERSION
	.align		4
        /*0000*/ 	.byte	0x04, 0x37
        /*0002*/ 	.short	(.L_13 - .L_12)
.L_12:
        /*0004*/ 	.word	0x00000082


	//----- nvinfo : EIATTR_KPARAM_INFO
	.align		4
.L_13:
        /*0008*/ 	.byte	0x04, 0x17
        /*000a*/ 	.short	(.L_15 - .L_14)
.L_14:
        /*000c*/ 	.word	0x00000000
        /*0010*/ 	.short	0x0002
        /*0012*/ 	.short	0x000c
        /*0014*/ 	.byte	0x00, 0xf0, 0x11, 0x00


	//----- nvinfo : EIATTR_KPARAM_INFO
	.align		4
.L_15:
        /*0018*/ 	.byte	0x04, 0x17
        /*001a*/ 	.short	(.L_17 - .L_16)
.L_16:
        /*001c*/ 	.word	0x00000000
        /*0020*/ 	.short	0x0001
        /*0022*/ 	.short	0x0008
        /*0024*/ 	.byte	0x00, 0xf0, 0x11, 0x00


	//----- nvinfo : EIATTR_KPARAM_INFO
	.align		4
.L_17:
        /*0028*/ 	.byte	0x04, 0x17
        /*002a*/ 	.short	(.L_19 - .L_18)
.L_18:
        /*002c*/ 	.word	0x00000000
        /*0030*/ 	.short	0x0000
        /*0032*/ 	.short	0x0000
        /*0034*/ 	.byte	0x00, 0xf5, 0x21, 0x00


	//----- nvinfo : EIATTR_SPARSE_MMA_MASK
	.align		4
.L_19:
        /*0038*/ 	.byte	0x03, 0x50
        /*003a*/ 	.short	0x0000


	//----- nvinfo : EIATTR_MAXREG_COUNT
	.align		4
        /*003c*/ 	.byte	0x03, 0x1b
        /*003e*/ 	.short	0x00ff


	//----- nvinfo : EIATTR_MERCURY_ISA_VERSION
	.align		4
        /*0040*/ 	.byte	0x03, 0x5f
        /*0042*/ 	.short	0x0101


	//----- nvinfo : EIATTR_VRC_CTA_INIT_COUNT
	.align		4
        /*0044*/ 	.byte	0x02, 0x4a
	.zero		1
	.zero		1


	//----- nvinfo : EIATTR_EXIT_INSTR_OFFSETS
	.align		4
        /*0048*/ 	.byte	0x04, 0x1c
        /*004a*/ 	.short	(.L_21 - .L_20)


	//   ....[0]....
.L_20:
        /*004c*/ 	.word	0x00000070


	//   ....[1]....
        /*0050*/ 	.word	0x00000160


	//----- nvinfo : EIATTR_CBANK_PARAM_SIZE
	.align		4
.L_21:
        /*0054*/ 	.byte	0x03, 0x19
        /*0056*/ 	.short	0x0010


	//----- nvinfo : EIATTR_PARAM_CBANK
	.align		4
        /*0058*/ 	.byte	0x04, 0x0a
        /*005a*/ 	.short	(.L_23 - .L_22)
	.align		4
.L_22:
        /*005c*/ 	.word	index@(.nv.constant0._Z13vectorAddselfP6float2ii)
        /*0060*/ 	.short	0x0380
        /*0062*/ 	.short	0x0010


	//----- nvinfo : EIATTR_SW_WAR
	.align		4
.L_23:
        /*0064*/ 	.byte	0x04, 0x36
        /*0066*/ 	.short	(.L_25 - .L_24)
.L_24:
        /*0068*/ 	.word	0x00000008
.L_25:


//--------------------- .nv.info._Z9vectorAddP6float2i --------------------------
	.section	.nv.info._Z9vectorAddP6float2i,"",@"SHT_CUDA_INFO"
	.sectionflags	@""
	.align	4


	//----- nvinfo : EIATTR_CUDA_API_VERSION
	.align		4
        /*0000*/ 	.byte	0x04, 0x37
        /*0002*/ 	.short	(.L_27 - .L_26)
.L_26:
        /*0004*/ 	.word	0x00000082


	//----- nvinfo : EIATTR_KPARAM_INFO
	.align		4
.L_27:
        /*0008*/ 	.byte	0x04, 0x17
        /*000a*/ 	.short	(.L_29 - .L_28)
.L_28:
        /*000c*/ 	.word	0x00000000
        /*0010*/ 	.short	0x0001
        /*0012*/ 	.short	0x0008
        /*0014*/ 	.byte	0x00, 0xf0, 0x11, 0x00


	//----- nvinfo : EIATTR_KPARAM_INFO
	.align		4
.L_29:
        /*0018*/ 	.byte	0x04, 0x17
        /*001a*/ 	.short	(.L_31 - .L_30)
.L_30:
        /*001c*/ 	.word	0x00000000
        /*0020*/ 	.short	0x0000
        /*0022*/ 	.short	0x0000
        /*0024*/ 	.byte	0x00, 0xf5, 0x21, 0x00


	//----- nvinfo : EIATTR_SPARSE_MMA_MASK
	.align		4
.L_31:
        /*0028*/ 	.byte	0x03, 0x50
        /*002a*/ 	.short	0x0000


	//----- nvinfo : EIATTR_MAXREG_COUNT
	.align		4
        /*002c*/ 	.byte	0x03, 0x1b
        /*002e*/ 	.short	0x00ff


	//----- nvinfo : EIATTR_MERCURY_ISA_VERSION
	.align		4
        /*0030*/ 	.byte	0x03, 0x5f
        /*0032*/ 	.short	0x0101


	//----- nvinfo : EIATTR_VRC_CTA_INIT_COUNT
	.align		4
        /*0034*/ 	.byte	0x02, 0x4a
	.zero		1
	.zero		1


	//----- nvinfo : EIATTR_EXIT_INSTR_OFFSETS
	.align		4
        /*0038*/ 	.byte	0x04, 0x1c
        /*003a*/ 	.short	(.L_33 - .L_32)


	//   ....[0]....
.L_32:
        /*003c*/ 	.word	0x00000070


	//   ....[1]....
        /*0040*/ 	.word	0x00000110


	//----- nvinfo : EIATTR_CBANK_PARAM_SIZE
	.align		4
.L_33:
        /*0044*/ 	.byte	0x03, 0x19
        /*0046*/ 	.short	0x000c


	//----- nvinfo : EIATTR_PARAM_CBANK
	.align		4
        /*0048*/ 	.byte	0x04, 0x0a
        /*004a*/ 	.short	(.L_35 - .L_34)
	.align		4
.L_34:
        /*004c*/ 	.word	index@(.nv.constant0._Z9vectorAddP6float2i)
        /*0050*/ 	.short	0x0380
        /*0052*/ 	.short	0x000c


	//----- nvinfo : EIATTR_SW_WAR
	.align		4
.L_35:
        /*0054*/ 	.byte	0x04, 0x36
        /*0056*/ 	.short	(.L_37 - .L_36)
.L_36:
        /*0058*/ 	.word	0x00000008
.L_37:


//--------------------- .nv.callgraph             --------------------------
	.section	.nv.callgraph,"",@"SHT_CUDA_CALLGRAPH"
	.align	4
	.sectionentsize	8
	.align		4
        /*0000*/ 	.word	0x00000000
	.align		4
        /*0004*/ 	.word	0xffffffff
	.align		4
        /*0008*/ 	.word	0x00000000
	.align		4
        /*000c*/ 	.word	0xfffffffe
	.align		4
        /*0010*/ 	.word	0x00000000
	.align		4
        /*0014*/ 	.word	0xfffffffd
	.align		4
        /*0018*/ 	.word	0x00000000
	.align		4
        /*001c*/ 	.word	0xfffffffc


//--------------------- .text._Z13vectorAddselfP6float2ii --------------------------
	.section	.text._Z13vectorAddselfP6float2ii,"ax",@progbits
	.align	128
        .global         _Z13vectorAddselfP6float2ii
        .type           _Z13vectorAddselfP6float2ii,@function
        .size           _Z13vectorAddselfP6float2ii,(.L_x_2 - _Z13vectorAddselfP6float2ii)
        .other          _Z13vectorAddselfP6float2ii,@"STO_CUDA_ENTRY STV_DEFAULT"
_Z13vectorAddselfP6float2ii:
.text._Z13vectorAddselfP6float2ii:
[----:B------:R-:W-:Y:S01]  /*0000*/  LDC R1, c[0x0][0x37c] ;  /* 0x0000df00ff017b82 */ /* 0x000fe20000000800 */
[----:B------:R-:W0:Y:S01]  /*0010*/  S2R R5, SR_CTAID.X ;  /* 0x0000000000057919 */ /* 0x000e220000002500 */
[----:B------:R-:W0:Y:S01]  /*0020*/  LDCU UR4, c[0x0][0x360] ;  /* 0x00006c00ff0477ac */ /* 0x000e220008000800 */
[----:B------:R-:W0:Y:S01]  /*0030*/  S2R R0, SR_TID.X ;  /* 0x0000000000007919 */ /* 0x000e220000002100 */
[----:B------:R-:W1:Y:S01]  /*0040*/  LDCU UR5, c[0x0][0x388] ;  /* 0x00007100ff0577ac */ /* 0x000e620008000800 */
[----:B0-----:R-:W-:-:S05]  /*0050*/  IMAD R5, R5, UR4, R0 ;  /* 0x0000000405057c24 */ /* 0x001fca000f8e0200 */
[----:B-1----:R-:W-:-:S13]  /*0060*/  ISETP.GE.AND P0, PT, R5, UR5, PT ;  /* 0x0000000505007c0c */ /* 0x002fda000bf06270 */
[----:B------:R-:W-:Y:S05]  /*0070*/  @P0 EXIT ;  /* 0x000000000000094d */ /* 0x000fea0003800000 */
[----:B------:R-:W0:Y:S01]  /*0080*/  LDC.64 R2, c[0x0][0x380] ;  /* 0x0000e000ff027b82 */ /* 0x000e220000000a00 */
[----:B------:R-:W1:Y:S01]  /*0090*/  LDCU.64 UR4, c[0x0][0x358] ;  /* 0x00006b00ff0477ac */ /* 0x000e620008000a00 */
[----:B------:R-:W2:Y:S01]  /*00a0*/  LDCU UR6, c[0x0][0x38c] ;  /* 0x00007180ff0677ac */ /* 0x000ea20008000800 */
[----:B0-----:R-:W-:-:S05]  /*00b0*/  IMAD.WIDE R2, R5, 0x8, R2 ;  /* 0x0000000805027825 */ /* 0x001fca00078e0202 */
[----:B-1----:R-:W3:Y:S01]  /*00c0*/  LDG.E R4, desc[UR4][R2.64] ;  /* 0x0000000402047981 */ /* 0x002ee2000c1e1900 */
[----:B------:R-:W-:-:S04]  /*00d0*/  SHF.R.S32.HI R0, RZ, 0x1f, R5 ;  /* 0x0000001fff007819 */ /* 0x000fc80000011405 */
[----:B------:R-:W-:-:S04]  /*00e0*/  LEA.HI R0, R0, R5, RZ, 0x4 ;  /* 0x0000000500007211 */ /* 0x000fc800078f20ff */
[----:B--2---:R-:W-:-:S05]  /*00f0*/  LEA.HI R0, R0, UR6, RZ, 0x1c ;  /* 0x0000000600007c11 */ /* 0x004fca000f8fe0ff */
[----:B------:R-:W-:-:S04]  /*0100*/  IMAD R0, R0, 0x10, R5 ;  /* 0x0000001000007824 */ /* 0x000fc800078e0205 */
[----:B------:R-:W-:Y:S01]  /*0110*/  IMAD R5, R0, 0xa, RZ ;  /* 0x0000000a00057824 */ /* 0x000fe200078e02ff */
[----:B------:R-:W-:-:S04]  /*0120*/  I2FP.F32.S32 R7, R0 ;  /* 0x0000000000077245 */ /* 0x000fc80000201400 */
[----:B------:R-:W-:-:S05]  /*0130*/  I2FP.F32.S32 R5, R5 ;  /* 0x0000000500057245 */ /* 0x000fca0000201400 */
[----:B---3--:R-:W-:-:S05]  /*0140*/  FADD R6, R4, R5 ;  /* 0x0000000504067221 */ /* 0x008fca0000000000 */
[----:B------:R-:W-:Y:S01]  /*0150*/  STG.E.64 desc[UR4][R2.64], R6 ;  /* 0x0000000602007986 */ /* 0x000fe2000c101b04 */
[----:B------:R-:W-:Y:S05]  /*0160*/  EXIT ;  /* 0x000000000000794d */ /* 0x000fea0003800000 */
.L_x_0:
[----:B------:R-:W-:-:S00]  /*0170*/  BRA `(.L_x_0) ;  /* 0xfffffffc00fc7947 */ /* 0x000fc0000383ffff */
[----:B------:R-:W-:-:S00]  /*0180*/  NOP ;  /* 0x0000000000007918 */ /* 0x000fc00000000000 */
[----:B------:R-:W-:-:S00]  /*0190*/  NOP ;  /* 0x0000000000007918 */ /* 0x000fc00000000000 */
[----:B------:R-:W-:-:S00]  /*01a0*/  NOP ;  /* 0x0000000000007918 */ /* 0x000fc00000000000 */
[----:B------:R-:W-:-:S00]  /*01b0*/  NOP ;  /* 0x0000000000007918 */ /* 0x000fc00000000000 */
[----:B------:R-:W-:-:S00]  /*01c0*/  NOP ;  /* 0x0000000000007918 */ /* 0x000fc00000000000 */
[----:B------:R-:W-:-:S00]  /*01d0*/  NOP ;  /* 0x0000000000007918 */ /* 0x000fc00000000000 */
[----:B------:R-:W-:-:S00]  /*01e0*/  NOP ;  /* 0x0000000000007918 */ /* 0x000fc00000000000 */
[----:B------:R-:W-:-:S00]  /*01f0*/  NOP ;  /* 0x0000000000007918 */ /* 0x000fc00000000000 */
.L_x_2:


//--------------------- .text._Z9vectorAddP6float2i --------------------------
	.section	.text._Z9vectorAddP6float2i,"ax",@progbits
	.align	128
        .global         _Z9vectorAddP6float2i
        .type           _Z9vectorAddP6float2i,@function
        .size           _Z9vectorAddP6float2i,(.L_x_3 - _Z9vectorAddP6float2i)
        .other          _Z9vectorAddP6float2i,@"STO_CUDA_ENTRY STV_DEFAULT"
_Z9vectorAddP6float2i:
.text._Z9vectorAddP6float2i:
        /* <DEDUP_REMOVED lines=10> */
[----:B0-----:R-:W-:-:S05]  /*00a0*/  IMAD.WIDE R2, R5, 0x8, R2 ;  /* 0x0000000805027825 */ /* 0x001fca00078e0202 */
[----:B-1----:R-:W2:Y:S01]  /*00b0*/  LDG.E R0, desc[UR4][R2.64] ;  /* 0x0000000402007981 */ /* 0x002ea2000c1e1900 */
[----:B------:R-:W-:Y:S01]  /*00c0*/  IMAD R4, R5, 0xa, RZ ;  /* 0x0000000a05047824 */ /* 0x000fe200078e02ff */
[----:B------:R-:W-:-:S04]  /*00d0*/  I2FP.F32.S32 R5, R5 ;  /* 0x0000000500057245 */ /* 0x000fc80000201400 */
[----:B------:R-:W-:-:S05]  /*00e0*/  I2FP.F32.S32 R7, R4 ;  /* 0x0000000400077245 */ /* 0x000fca0000201400 */
[----:B--2---:R-:W-:-:S05]  /*00f0*/  FADD R4, R0, R7 ;  /* 0x0000000700047221 */ /* 0x004fca0000000000 */
[----:B------:R-:W-:Y:S01]  /*0100*/  STG.E.64 desc[UR4][R2.64], R4 ;  /* 0x0000000402007986 */ /* 0x000fe2000c101b04 */
[----:B------:R-:W-:Y:S05]  /*0110*/  EXIT ;  /* 0x000000000000794d */ /* 0x000fea0003800000 */
.L_x_1:
        /* <DEDUP_REMOVED lines=14> */
.L_x_3:


//--------------------- .nv.shared.reserved.0     --------------------------
	.section	.nv.shared.reserved.0,"aw",@nobits
	.weak		__nv_reservedSMEM_offset_0_alias
	.size		__nv_reservedSMEM_offset_0_alias, 0, 64
	.other		__nv_reservedSMEM_offset_0_alias,@"STO_CUDA_RESERVED_SHARED STV_DEFAULT"
__nv_reservedSMEM_offset_0_alias:
	.zero		0
	.zero		64


//--------------------- .nv.constant0._Z13vectorAddselfP6float2ii --------------------------
	.section	.nv.constant0._Z13vectorAddselfP6float2ii,"a",@progbits
	.sectionflags	@""
	.align	4
.nv.constant0._Z13vectorAddselfP6float2ii:
	.zero		912


//--------------------- .nv.constant0._Z9vectorAddP6float2i --------------------------
	.section	.nv.constant0._Z9vectorAddP6float2i,"a",@progbits
	.sectionflags	@""
	.align	4
.nv.constant0._Z9vectorAddP6float2i:
	.zero		908


//--------------------- SYMBOLS --------------------------

	.type		.nv.reservedSmem.offset0,@object
	.size		.nv.reservedSmem.offset0,0x4
